	.headerflags	@"EF_CUDA_TEXMODE_UNIFIED EF_CUDA_64BIT_ADDRESS EF_CUDA_SM86 EF_CUDA_VIRTUAL_SM(EF_CUDA_SM86)"
	.elftype	@"ET_EXEC"


//--------------------- .nv.info                  --------------------------
	.section	.nv.info,"",@"SHT_CUDA_INFO"
	.align	4


	//----- nvinfo : EIATTR_REGCOUNT
	.align		4
        /*0000*/ 	.byte	0x04, 0x2f
        /*0002*/ 	.short	(.L_1 - .L_0)
	.align		4
.L_0:
        /*0004*/ 	.word	index@(triton_poi_fused__to_copy_0)
        /*0008*/ 	.word	0x0000001d


	//----- nvinfo : EIATTR_MIN_STACK_SIZE
	.align		4
.L_1:
        /*000c*/ 	.byte	0x04, 0x12
        /*000e*/ 	.short	(.L_3 - .L_2)
	.align		4
.L_2:
        /*0010*/ 	.word	index@(triton_poi_fused__to_copy_0)
        /*0014*/ 	.word	0x00000000


	//----- nvinfo : EIATTR_FRAME_SIZE
	.align		4
.L_3:
        /*0018*/ 	.byte	0x04, 0x11
        /*001a*/ 	.short	(.L_5 - .L_4)
	.align		4
.L_4:
        /*001c*/ 	.word	index@(triton_poi_fused__to_copy_0)
        /*0020*/ 	.word	0x00000000


	//----- nvinfo : EIATTR_MIN_STACK_SIZE
	.align		4
.L_5:
        /*0024*/ 	.byte	0x04, 0x12
        /*0026*/ 	.short	(.L_7 - .L_6)
	.align		4
.L_6:
        /*0028*/ 	.word	index@(triton_poi_fused__to_copy_0)
        /*002c*/ 	.word	0x00000000
.L_7:


//--------------------- .nv.info.triton_poi_fused__to_copy_0 --------------------------
	.section	.nv.info.triton_poi_fused__to_copy_0,"",@"SHT_CUDA_INFO"
	.sectionflags	@""
	.align	4


	//----- nvinfo : EIATTR_CUDA_API_VERSION
	.align		4
        /*0000*/ 	.byte	0x04, 0x37
        /*0002*/ 	.short	(.L_9 - .L_8)
.L_8:
        /*0004*/ 	.word	0x0000007c


	//----- nvinfo : EIATTR_SW2861232_WAR
	.align		4
.L_9:
        /*0008*/ 	.byte	0x01, 0x35
	.zero		2


	//----- nvinfo : EIATTR_PARAM_CBANK
	.align		4
        /*000c*/ 	.byte	0x04, 0x0a
        /*000e*/ 	.short	(.L_11 - .L_10)
	.align		4
.L_10:
        /*0010*/ 	.word	index@(.nv.constant0.triton_poi_fused__to_copy_0)
        /*0014*/ 	.short	0x0160
        /*0016*/ 	.short	0x0020


	//----- nvinfo : EIATTR_CBANK_PARAM_SIZE
	.align		4
.L_11:
        /*0018*/ 	.byte	0x03, 0x19
        /*001a*/ 	.short	0x0020


	//----- nvinfo : EIATTR_KPARAM_INFO
	.align		4
        /*001c*/ 	.byte	0x04, 0x17
        /*001e*/ 	.short	(.L_13 - .L_12)
.L_12:
        /*0020*/ 	.word	0x00000000
        /*0024*/ 	.short	0x0003
        /*0026*/ 	.short	0x0018
        /*0028*/ 	.byte	0x00, 0xf4, 0x21, 0x00


	//----- nvinfo : EIATTR_KPARAM_INFO
	.align		4
.L_13:
        /*002c*/ 	.byte	0x04, 0x17
        /*002e*/ 	.short	(.L_15 - .L_14)
.L_14:
        /*0030*/ 	.word	0x00000000
        /*0034*/ 	.short	0x0002
        /*0036*/ 	.short	0x0010
        /*0038*/ 	.byte	0x00, 0xf0, 0x11, 0x00


	//----- nvinfo : EIATTR_KPARAM_INFO
	.align		4
.L_15:
        /*003c*/ 	.byte	0x04, 0x17
        /*003e*/ 	.short	(.L_17 - .L_16)
.L_16:
        /*0040*/ 	.word	0x00000000
        /*0044*/ 	.short	0x0001
        /*0046*/ 	.short	0x0008
        /*0048*/ 	.byte	0x00, 0xf4, 0x21, 0x00


	//----- nvinfo : EIATTR_KPARAM_INFO
	.align		4
.L_17:
        /*004c*/ 	.byte	0x04, 0x17
        /*004e*/ 	.short	(.L_19 - .L_18)
.L_18:
        /*0050*/ 	.word	0x00000000
        /*0054*/ 	.short	0x0000
        /*0056*/ 	.short	0x0000
        /*0058*/ 	.byte	0x00, 0xf4, 0x21, 0x00


	//----- nvinfo : EIATTR_MAXREG_COUNT
	.align		4
.L_19:
        /*005c*/ 	.byte	0x03, 0x1b
        /*005e*/ 	.short	0x00ff


	//----- nvinfo : EIATTR_EXIT_INSTR_OFFSETS
	.align		4
        /*0060*/ 	.byte	0x04, 0x1c
        /*0062*/ 	.short	(.L_21 - .L_20)


	//   ....[0]....
.L_20:
        /*0064*/ 	.word	0x00000e60


	//----- nvinfo : EIATTR_REQNTID
	.align		4
.L_21:
        /*0068*/ 	.byte	0x04, 0x10
        /*006a*/ 	.short	(.L_23 - .L_22)
.L_22:
        /*006c*/ 	.word	0x00000080
        /*0070*/ 	.word	0x00000001
        /*0074*/ 	.word	0x00000001
.L_23:


//--------------------- .nv.callgraph             --------------------------
	.section	.nv.callgraph,"",@"SHT_CUDA_CALLGRAPH"
	.align	4
	.sectionentsize	8
	.align		4
        /*0000*/ 	.word	0x00000000
	.align		4
        /*0004*/ 	.word	0xffffffff
	.align		4
        /*0008*/ 	.word	0x00000000
	.align		4
        /*000c*/ 	.word	0xfffffffe
	.align		4
        /*0010*/ 	.word	0x00000000
	.align		4
        /*0014*/ 	.word	0xfffffffd
	.align		4
        /*0018*/ 	.word	0x00000000
	.align		4
        /*001c*/ 	.word	0xfffffffc


//--------------------- .nv.rel.action            --------------------------
	.section	.nv.rel.action,"",@"SHT_CUDA_RELOCINFO"
	.align	8
	.sectionentsize	8
        /*0000*/ 	.byte	0x73, 0x00, 0x00, 0x00, 0x00, 0x00, 0x00, 0x00, 0x00, 0x00, 0x00, 0x11, 0x25, 0x00, 0x05, 0x36


//--------------------- .nv.constant0.triton_poi_fused__to_copy_0 --------------------------
	.section	.nv.constant0.triton_poi_fused__to_copy_0,"a",@progbits
	.sectionflags	@""
	.align	4
.nv.constant0.triton_poi_fused__to_copy_0:
	.zero		384


//--------------------- .text.triton_poi_fused__to_copy_0 --------------------------
	.section	.text.triton_poi_fused__to_copy_0,"ax",@progbits
	.sectioninfo	@"SHI_REGISTERS=29"
	.align	128
        .global         triton_poi_fused__to_copy_0
        .type           triton_poi_fused__to_copy_0,@function
        .size           triton_poi_fused__to_copy_0,(.L_x_1 - triton_poi_fused__to_copy_0)
        .other          triton_poi_fused__to_copy_0,@"STO_CUDA_ENTRY STV_DEFAULT"
triton_poi_fused__to_copy_0:
.text.triton_poi_fused__to_copy_0:
[----:B------:R-:W-:Y:S02]  /*0000*/  IMAD.MOV.U32 R1, RZ, RZ, c[0x0][0x28] ;  /* 0x00000a00ff017624 */ /* 0x000fe400078e00ff */
[----:B------:R-:W0:Y:S01]  /*0010*/  S2R R0, SR_TID.X ;  /* 0x0000000000007919 */ /* 0x000e220000002100 */
[----:B------:R-:W-:-:S03]  /*0020*/  ULDC.64 UR4, c[0x0][0x118] ;  /* 0x0000460000047ab9 */ /* 0x000fc60000000a00 */
[----:B------:R-:W1:Y:S01]  /*0030*/  S2R R3, SR_CTAID.X ;  /* 0x0000000000037919 */ /* 0x000e620000002500 */
[----:B0-----:R-:W-:-:S05]  /*0040*/  IMAD.SHL.U32 R0, R0, 0x8, RZ ;  /* 0x0000000800007824 */ /* 0x001fca00078e00ff */
[----:B------:R-:W-:-:S05]  /*0050*/  LOP3.LUT R0, R0, 0x3f8, RZ, 0xc0, !PT ;  /* 0x000003f800007812 */ /* 0x000fca00078ec0ff */
[----:B-1----:R-:W-:-:S04]  /*0060*/  IMAD R0, R3, 0x400, R0 ;  /* 0x0000040003007824 */ /* 0x002fc800078e0200 */
[C---:B------:R-:W-:Y:S01]  /*0070*/  IMAD.HI R2, R0.reuse, 0x2aaaaaab, RZ ;  /* 0x2aaaaaab00027827 */ /* 0x040fe200078e02ff */
[C---:B------:R-:W-:Y:S02]  /*0080*/  IADD3 R4, R0.reuse, 0x1, RZ ;  /* 0x0000000100047810 */ /* 0x040fe40007ffe0ff */
[C---:B------:R-:W-:Y:S02]  /*0090*/  IADD3 R9, R0.reuse, 0x3, RZ ;  /* 0x0000000300097810 */ /* 0x040fe40007ffe0ff */
[----:B------:R-:W-:Y:S01]  /*00a0*/  IADD3 R8, R0, 0x2, RZ ;  /* 0x0000000200087810 */ /* 0x000fe20007ffe0ff */
[----:B------:R-:W-:Y:S01]  /*00b0*/  IMAD.HI R6, R4, 0x2aaaaaab, RZ ;  /* 0x2aaaaaab04067827 */ /* 0x000fe200078e02ff */
[----:B------:R-:W-:-:S03]  /*00c0*/  SHF.R.U32.HI R3, RZ, 0x1f, R2 ;  /* 0x0000001fff037819 */ /* 0x000fc60000011602 */
[----:B------:R-:W-:Y:S01]  /*00d0*/  IMAD.HI R12, R9, 0x2aaaaaab, RZ ;  /* 0x2aaaaaab090c7827 */ /* 0x000fe200078e02ff */
[-C--:B------:R-:W-:Y:S02]  /*00e0*/  LEA.HI.SX32 R5, R2, R3.reuse, 0x1d ;  /* 0x0000000302057211 */ /* 0x080fe400078feaff */
[----:B------:R-:W-:Y:S01]  /*00f0*/  SHF.R.U32.HI R7, RZ, 0x1f, R6 ;  /* 0x0000001fff077819 */ /* 0x000fe20000011606 */
[----:B------:R-:W-:Y:S01]  /*0100*/  IMAD.HI R10, R8, 0x2aaaaaab, RZ ;  /* 0x2aaaaaab080a7827 */ /* 0x000fe200078e02ff */
[----:B------:R-:W-:Y:S02]  /*0110*/  LEA.HI R2, R2, R3, RZ, 0x11 ;  /* 0x0000000302027211 */ /* 0x000fe400078f88ff */
[----:B------:R-:W-:Y:S02]  /*0120*/  IADD3 R3, R0, 0x4, RZ ;  /* 0x0000000400037810 */ /* 0x000fe40007ffe0ff */
[----:B------:R-:W-:Y:S02]  /*0130*/  SHF.R.U32.HI R15, RZ, 0x1f, R12 ;  /* 0x0000001fff0f7819 */ /* 0x000fe4000001160c */
[----:B------:R-:W-:Y:S01]  /*0140*/  LEA.HI R7, R6, R7, RZ, 0x1d ;  /* 0x0000000706077211 */ /* 0x000fe200078fe8ff */
[----:B------:R-:W-:Y:S01]  /*0150*/  IMAD.HI R14, R3, 0x2aaaaaab, RZ ;  /* 0x2aaaaaab030e7827 */ /* 0x000fe200078e02ff */
[----:B------:R-:W-:-:S02]  /*0160*/  SHF.R.U32.HI R11, RZ, 0x1f, R10 ;  /* 0x0000001fff0b7819 */ /* 0x000fc4000001160a */
[----:B------:R-:W-:Y:S01]  /*0170*/  LEA.HI R12, R12, R15, RZ, 0x1d ;  /* 0x0000000f0c0c7211 */ /* 0x000fe200078fe8ff */
[----:B------:R-:W-:Y:S01]  /*0180*/  IMAD R4, R7, -0x30, R4 ;  /* 0xffffffd007047824 */ /* 0x000fe200078e0204 */
[----:B------:R-:W-:Y:S01]  /*0190*/  LEA.HI R13, R10, R11, RZ, 0x1d ;  /* 0x0000000b0a0d7211 */ /* 0x000fe200078fe8ff */
[----:B------:R-:W-:Y:S01]  /*01a0*/  IMAD R7, R5, -0x30, R0 ;  /* 0xffffffd005077824 */ /* 0x000fe200078e0200 */
[----:B------:R-:W-:Y:S01]  /*01b0*/  IADD3 R6, R0, 0x5, RZ ;  /* 0x0000000500067810 */ /* 0x000fe20007ffe0ff */
[----:B------:R-:W-:Y:S01]  /*01c0*/  IMAD R9, R12, -0x30, R9 ;  /* 0xffffffd00c097824 */ /* 0x000fe200078e0209 */
[----:B------:R-:W-:Y:S01]  /*01d0*/  SHF.R.U32.HI R15, RZ, 0x1f, R14 ;  /* 0x0000001fff0f7819 */ /* 0x000fe2000001160e */
[----:B------:R-:W-:Y:S01]  /*01e0*/  IMAD R8, R13, -0x30, R8 ;  /* 0xffffffd00d087824 */ /* 0x000fe200078e0208 */
[----:B------:R-:W-:Y:S01]  /*01f0*/  SHF.R.S32.HI R12, RZ, 0x1f, R5 ;  /* 0x0000001fff0c7819 */ /* 0x000fe20000011405 */
[----:B------:R-:W-:Y:S01]  /*0200*/  IMAD.HI R16, R6, 0x2aaaaaab, RZ ;  /* 0x2aaaaaab06107827 */ /* 0x000fe200078e02ff */
[----:B------:R-:W-:-:S02]  /*0210*/  IADD3 R11, R0, 0x7, RZ ;  /* 0x00000007000b7810 */ /* 0x000fc40007ffe0ff */
[----:B------:R-:W-:Y:S02]  /*0220*/  IADD3 R10, R0, 0x6, RZ ;  /* 0x00000006000a7810 */ /* 0x000fe40007ffe0ff */
[----:B------:R-:W-:Y:S01]  /*0230*/  LEA.HI R14, R14, R15, RZ, 0x1d ;  /* 0x0000000f0e0e7211 */ /* 0x000fe200078fe8ff */
[----:B------:R-:W-:Y:S01]  /*0240*/  IMAD.HI R20, R11, 0x2aaaaaab, RZ ;  /* 0x2aaaaaab0b147827 */ /* 0x000fe200078e02ff */
[----:B------:R-:W-:Y:S02]  /*0250*/  PRMT R13, R7, 0x8880, RZ ;  /* 0x00008880070d7816 */ /* 0x000fe400000000ff */
[----:B------:R-:W-:Y:S01]  /*0260*/  LEA.HI R12, R12, R5, RZ, 0xc ;  /* 0x000000050c0c7211 */ /* 0x000fe200078f60ff */
[----:B------:R-:W-:Y:S01]  /*0270*/  IMAD.HI R18, R10, 0x2aaaaaab, RZ ;  /* 0x2aaaaaab0a127827 */ /* 0x000fe200078e02ff */
[----:B------:R-:W-:Y:S02]  /*0280*/  SHF.R.U32.HI R17, RZ, 0x1f, R16 ;  /* 0x0000001fff117819 */ /* 0x000fe40000011610 */
[----:B------:R-:W-:Y:S01]  /*0290*/  LOP3.LUT R12, R12, 0xfffff000, RZ, 0xc0, !PT ;  /* 0xfffff0000c0c7812 */ /* 0x000fe200078ec0ff */
[----:B------:R-:W-:Y:S01]  /*02a0*/  IMAD R3, R14, -0x30, R3 ;  /* 0xffffffd00e037824 */ /* 0x000fe200078e0203 */
[----:B------:R-:W-:Y:S01]  /*02b0*/  PRMT R14, R4, 0x8880, RZ ;  /* 0x00008880040e7816 */ /* 0x000fe200000000ff */
[----:B------:R-:W-:Y:S01]  /*02c0*/  IMAD R13, R13, 0x2b, RZ ;  /* 0x0000002b0d0d7824 */ /* 0x000fe200078e02ff */
[----:B------:R-:W-:Y:S01]  /*02d0*/  SHF.R.U32.HI R21, RZ, 0x1f, R20 ;  /* 0x0000001fff157819 */ /* 0x000fe20000011614 */
[----:B------:R-:W-:Y:S01]  /*02e0*/  IMAD.IADD R12, R5, 0x1, -R12 ;  /* 0x00000001050c7824 */ /* 0x000fe200078e0a0c */
[----:B------:R-:W-:-:S02]  /*02f0*/  PRMT R15, R8, 0x8880, RZ ;  /* 0x00008880080f7816 */ /* 0x000fc400000000ff */
[----:B------:R-:W-:Y:S02]  /*0300*/  SHF.R.U32.HI R19, RZ, 0x1f, R18 ;  /* 0x0000001fff137819 */ /* 0x000fe40000011612 */
[----:B------:R-:W-:Y:S02]  /*0310*/  LEA.HI R17, R16, R17, RZ, 0x1d ;  /* 0x0000001110117211 */ /* 0x000fe400078fe8ff */
[C---:B------:R-:W-:Y:S02]  /*0320*/  LOP3.LUT R5, R13.reuse, 0xffff, RZ, 0xc0, !PT ;  /* 0x0000ffff0d057812 */ /* 0x040fe400078ec0ff */
[----:B------:R-:W-:Y:S01]  /*0330*/  PRMT R16, R13, 0x9910, RZ ;  /* 0x000099100d107816 */ /* 0x000fe200000000ff */
[----:B------:R-:W-:Y:S01]  /*0340*/  IMAD R13, R14, 0x2b, RZ ;  /* 0x0000002b0e0d7824 */ /* 0x000fe200078e02ff */
[----:B------:R-:W-:Y:S01]  /*0350*/  LEA.HI R20, R20, R21, RZ, 0x1d ;  /* 0x0000001514147211 */ /* 0x000fe200078fe8ff */
[----:B------:R-:W-:Y:S01]  /*0360*/  IMAD R14, R15, 0x2b, RZ ;  /* 0x0000002b0f0e7824 */ /* 0x000fe200078e02ff */
[----:B------:R-:W-:Y:S01]  /*0370*/  LEA.HI R19, R18, R19, RZ, 0x1d ;  /* 0x0000001312137211 */ /* 0x000fe200078fe8ff */
[----:B------:R-:W-:Y:S01]  /*0380*/  IMAD R6, R17, -0x30, R6 ;  /* 0xffffffd011067824 */ /* 0x000fe200078e0206 */
[----:B------:R-:W-:Y:S01]  /*0390*/  LOP3.LUT R15, R13, 0xffff, RZ, 0xc0, !PT ;  /* 0x0000ffff0d0f7812 */ /* 0x000fe200078ec0ff */
[----:B------:R-:W-:Y:S01]  /*03a0*/  IMAD R11, R20, -0x30, R11 ;  /* 0xffffffd0140b7824 */ /* 0x000fe200078e020b */
[C---:B------:R-:W-:Y:S01]  /*03b0*/  LOP3.LUT R17, R14.reuse, 0xffff, RZ, 0xc0, !PT ;  /* 0x0000ffff0e117812 */ /* 0x040fe200078ec0ff */
[----:B------:R-:W-:Y:S01]  /*03c0*/  IMAD R10, R19, -0x30, R10 ;  /* 0xffffffd0130a7824 */ /* 0x000fe200078e020a */
[----:B------:R-:W-:-:S02]  /*03d0*/  PRMT R20, R14, 0x9910, RZ ;  /* 0x000099100e147816 */ /* 0x000fc400000000ff */
[----:B------:R-:W-:Y:S02]  /*03e0*/  PRMT R19, R9, 0x8880, RZ ;  /* 0x0000888009137816 */ /* 0x000fe400000000ff */
[----:B------:R-:W-:Y:S02]  /*03f0*/  PRMT R18, R13, 0x9910, RZ ;  /* 0x000099100d127816 */ /* 0x000fe400000000ff */
[----:B------:R-:W-:Y:S01]  /*0400*/  SHF.R.U32.HI R14, RZ, 0xf, R17 ;  /* 0x0000000fff0e7819 */ /* 0x000fe20000011611 */
[----:B------:R-:W-:Y:S01]  /*0410*/  IMAD.MOV.U32 R17, RZ, RZ, R20 ;  /* 0x000000ffff117224 */ /* 0x000fe200078e0014 */
[----:B------:R-:W-:Y:S01]  /*0420*/  SHF.R.U32.HI R13, RZ, 0xf, R15 ;  /* 0x0000000fff0d7819 */ /* 0x000fe2000001160f */
[----:B------:R-:W-:Y:S01]  /*0430*/  IMAD R15, R19, 0x2b, RZ ;  /* 0x0000002b130f7824 */ /* 0x000fe200078e02ff */
[----:B------:R-:W-:Y:S02]  /*0440*/  SHF.R.U32.HI R5, RZ, 0xf, R5 ;  /* 0x0000000fff057819 */ /* 0x000fe40000011605 */
[----:B------:R-:W-:-:S02]  /*0450*/  LEA.HI.SX32 R14, R17, R14, 0x17 ;  /* 0x0000000e110e7211 */ /* 0x000fc400078fbaff */
[----:B------:R-:W-:Y:S02]  /*0460*/  LEA.HI.SX32 R5, R16, R5, 0x17 ;  /* 0x0000000510057211 */ /* 0x000fe400078fbaff */
[----:B------:R-:W-:Y:S02]  /*0470*/  PRMT R17, R3, 0x8880, RZ ;  /* 0x0000888003117816 */ /* 0x000fe400000000ff */
[C---:B------:R-:W-:Y:S02]  /*0480*/  LOP3.LUT R16, R15.reuse, 0xffff, RZ, 0xc0, !PT ;  /* 0x0000ffff0f107812 */ /* 0x040fe400078ec0ff */
[----:B------:R-:W-:Y:S02]  /*0490*/  PRMT R19, R6, 0x8880, RZ ;  /* 0x0000888006137816 */ /* 0x000fe400000000ff */
[----:B------:R-:W-:Y:S02]  /*04a0*/  LEA.HI.SX32 R13, R18, R13, 0x17 ;  /* 0x0000000d120d7211 */ /* 0x000fe400078fbaff */
[----:B------:R-:W-:-:S02]  /*04b0*/  PRMT R18, R15, 0x9910, RZ ;  /* 0x000099100f127816 */ /* 0x000fc400000000ff */
[----:B------:R-:W-:Y:S01]  /*04c0*/  SHF.R.U32.HI R15, RZ, 0xf, R16 ;  /* 0x0000000fff0f7819 */ /* 0x000fe20000011610 */
[----:B------:R-:W-:Y:S01]  /*04d0*/  IMAD R16, R17, 0x2b, RZ ;  /* 0x0000002b11107824 */ /* 0x000fe200078e02ff */
[----:B------:R-:W-:Y:S01]  /*04e0*/  PRMT R20, R10, 0x8880, RZ ;  /* 0x000088800a147816 */ /* 0x000fe200000000ff */
[----:B------:R-:W-:Y:S01]  /*04f0*/  IMAD R17, R19, 0x2b, RZ ;  /* 0x0000002b13117824 */ /* 0x000fe200078e02ff */
[----:B------:R-:W-:Y:S02]  /*0500*/  LEA.HI.SX32 R15, R18, R15, 0x17 ;  /* 0x0000000f120f7211 */ /* 0x000fe400078fbaff */
[----:B------:R-:W-:Y:S01]  /*0510*/  LOP3.LUT R18, R16, 0xffff, RZ, 0xc0, !PT ;  /* 0x0000ffff10127812 */ /* 0x000fe200078ec0ff */
[----:B------:R-:W-:Y:S01]  /*0520*/  IMAD R19, R20, 0x2b, RZ ;  /* 0x0000002b14137824 */ /* 0x000fe200078e02ff */
[----:B------:R-:W-:Y:S02]  /*0530*/  PRMT R21, R16, 0x9910, RZ ;  /* 0x0000991010157816 */ /* 0x000fe400000000ff */
[----:B------:R-:W-:-:S02]  /*0540*/  LOP3.LUT R16, R17, 0xffff, RZ, 0xc0, !PT ;  /* 0x0000ffff11107812 */ /* 0x000fc400078ec0ff */
[----:B------:R-:W-:Y:S02]  /*0550*/  PRMT R22, R11, 0x8880, RZ ;  /* 0x000088800b167816 */ /* 0x000fe400000000ff */
[----:B------:R-:W-:Y:S02]  /*0560*/  PRMT R20, R17, 0x9910, RZ ;  /* 0x0000991011147816 */ /* 0x000fe400000000ff */
[----:B------:R-:W-:Y:S01]  /*0570*/  SHF.R.U32.HI R17, RZ, 0xf, R16 ;  /* 0x0000000fff117819 */ /* 0x000fe20000011610 */
[----:B------:R-:W-:Y:S01]  /*0580*/  IMAD R16, R22, 0x2b, RZ ;  /* 0x0000002b16107824 */ /* 0x000fe200078e02ff */
[----:B------:R-:W-:Y:S02]  /*0590*/  PRMT R23, R12, 0x9910, RZ ;  /* 0x000099100c177816 */ /* 0x000fe400000000ff */
[----:B------:R-:W-:Y:S02]  /*05a0*/  SHF.R.U32.HI R18, RZ, 0xf, R18 ;  /* 0x0000000fff127819 */ /* 0x000fe40000011612 */
[----:B------:R-:W-:Y:S01]  /*05b0*/  LEA.HI.SX32 R17, R20, R17, 0x17 ;  /* 0x0000001114117211 */ /* 0x000fe200078fbaff */
[----:B------:R-:W-:Y:S01]  /*05c0*/  IMAD.MOV.U32 R20, RZ, RZ, R23 ;  /* 0x000000ffff147224 */ /* 0x000fe200078e0017 */
[----:B------:R-:W-:-:S02]  /*05d0*/  LEA.HI.SX32 R18, R21, R18, 0x17 ;  /* 0x0000001215127211 */ /* 0x000fc400078fbaff */
[C---:B------:R-:W-:Y:S02]  /*05e0*/  LOP3.LUT R21, R19.reuse, 0xffff, RZ, 0xc0, !PT ;  /* 0x0000ffff13157812 */ /* 0x040fe400078ec0ff */
[----:B------:R-:W-:Y:S02]  /*05f0*/  PRMT R19, R19, 0x9910, RZ ;  /* 0x0000991013137816 */ /* 0x000fe400000000ff */
[C---:B------:R-:W-:Y:S02]  /*0600*/  LOP3.LUT R22, R16.reuse, 0xffff, RZ, 0xc0, !PT ;  /* 0x0000ffff10167812 */ /* 0x040fe400078ec0ff */
[----:B------:R-:W-:Y:S02]  /*0610*/  PRMT R23, R16, 0x9910, RZ ;  /* 0x0000991010177816 */ /* 0x000fe400000000ff */
[----:B------:R-:W-:Y:S01]  /*0620*/  SHF.R.S32.HI R16, RZ, 0xf, R20 ;  /* 0x0000000fff107819 */ /* 0x000fe20000011414 */
[----:B------:R-:W-:Y:S01]  /*0630*/  IMAD.MOV.U32 R20, RZ, RZ, R19 ;  /* 0x000000ffff147224 */ /* 0x000fe200078e0013 */
[----:B------:R-:W-:-:S02]  /*0640*/  SHF.R.U32.HI R21, RZ, 0xf, R21 ;  /* 0x0000000fff157819 */ /* 0x000fc40000011615 */
[----:B------:R-:W-:Y:S02]  /*0650*/  LOP3.LUT R19, R16, 0xffff, RZ, 0xc0, !PT ;  /* 0x0000ffff10137812 */ /* 0x000fe400078ec0ff */
[----:B------:R-:W-:Y:S02]  /*0660*/  PRMT R5, R5, 0x9910, RZ ;  /* 0x0000991005057816 */ /* 0x000fe400000000ff */
[----:B------:R-:W-:Y:S02]  /*0670*/  LEA.HI R16, R19, R12, RZ, 0x16 ;  /* 0x0000000c13107211 */ /* 0x000fe400078fb0ff */
[----:B------:R-:W-:Y:S01]  /*0680*/  PRMT R24, R15, 0x9910, RZ ;  /* 0x000099100f187816 */ /* 0x000fe200000000ff */
[----:B------:R-:W-:Y:S01]  /*0690*/  IMAD R19, R5, 0xc, RZ ;  /* 0x0000000c05137824 */ /* 0x000fe200078e02ff */
[----:B------:R-:W-:Y:S02]  /*06a0*/  SHF.R.U32.HI R22, RZ, 0xf, R22 ;  /* 0x0000000fff167819 */ /* 0x000fe40000011616 */
[----:B------:R-:W-:Y:S01]  /*06b0*/  PRMT R13, R13, 0x9910, RZ ;  /* 0x000099100d0d7816 */ /* 0x000fe200000000ff */
[----:B------:R-:W-:Y:S01]  /*06c0*/  IMAD.MOV R26, RZ, RZ, -R19 ;  /* 0x000000ffff1a7224 */ /* 0x000fe200078e0a13 */
[----:B------:R-:W-:-:S02]  /*06d0*/  LOP3.LUT R15, R16, 0x3fc0, RZ, 0xc0, !PT ;  /* 0x00003fc0100f7812 */ /* 0x000fc400078ec0ff */
[----:B------:R-:W-:Y:S02]  /*06e0*/  LEA.HI.SX32 R21, R20, R21, 0x17 ;  /* 0x0000001514157211 */ /* 0x000fe400078fbaff */
[----:B------:R-:W-:Y:S01]  /*06f0*/  PRMT R20, R14, 0x9910, RZ ;  /* 0x000099100e147816 */ /* 0x000fe200000000ff */
[----:B------:R-:W-:Y:S01]  /*0700*/  IMAD.MOV.U32 R14, RZ, RZ, R13 ;  /* 0x000000ffff0e7224 */ /* 0x000fe200078e000d */
[----:B------:R-:W-:Y:S01]  /*0710*/  LEA.HI.SX32 R22, R23, R22, 0x17 ;  /* 0x0000001617167211 */ /* 0x000fe200078fbaff */
[----:B------:R-:W-:Y:S01]  /*0720*/  IMAD.MOV R23, RZ, RZ, -R15 ;  /* 0x000000ffff177224 */ /* 0x000fe200078e0a0f */
[----:B------:R-:W-:Y:S01]  /*0730*/  PRMT R26, R26, 0x7710, RZ ;  /* 0x000077101a1a7816 */ /* 0x000fe200000000ff */
[----:B------:R-:W-:Y:S01]  /*0740*/  IMAD.MOV.U32 R13, RZ, RZ, R20 ;  /* 0x000000ffff0d7224 */ /* 0x000fe200078e0014 */
[----:B------:R-:W-:Y:S01]  /*0750*/  PRMT R16, R16, 0x9910, RZ ;  /* 0x0000991010107816 */ /* 0x000fe200000000ff */
[----:B------:R-:W-:Y:S01]  /*0760*/  IMAD R19, R14, 0xc, RZ ;  /* 0x0000000c0e137824 */ /* 0x000fe200078e02ff */
[----:B------:R-:W-:Y:S01]  /*0770*/  PRMT R23, R23, 0x7710, RZ ;  /* 0x0000771017177816 */ /* 0x000fe200000000ff */
[----:B------:R-:W-:-:S02]  /*0780*/  IMAD.MOV.U32 R15, RZ, RZ, R24 ;  /* 0x000000ffff0f7224 */ /* 0x000fc400078e0018 */
[----:B------:R-:W-:Y:S02]  /*0790*/  IMAD R20, R13, 0xc, RZ ;  /* 0x0000000c0d147824 */ /* 0x000fe400078e02ff */
[----:B------:R-:W-:Y:S02]  /*07a0*/  IMAD.MOV R19, RZ, RZ, -R19 ;  /* 0x000000ffff137224 */ /* 0x000fe400078e0a13 */
[----:B------:R-:W-:Y:S02]  /*07b0*/  IMAD R24, R15, 0xc, RZ ;  /* 0x0000000c0f187824 */ /* 0x000fe400078e02ff */
[----:B------:R-:W-:Y:S02]  /*07c0*/  IMAD.IADD R23, R12, 0x1, R23 ;  /* 0x000000010c177824 */ /* 0x000fe400078e0217 */
[----:B------:R-:W-:Y:S02]  /*07d0*/  IMAD.MOV R12, RZ, RZ, -R20 ;  /* 0x000000ffff0c7224 */ /* 0x000fe400078e0a14 */
[----:B------:R-:W-:Y:S01]  /*07e0*/  IMAD.IADD R20, R7, 0x1, R26 ;  /* 0x0000000107147824 */ /* 0x000fe200078e021a */
[----:B------:R-:W-:Y:S01]  /*07f0*/  PRMT R7, R19, 0x7710, RZ ;  /* 0x0000771013077816 */ /* 0x000fe200000000ff */
[----:B------:R-:W-:Y:S01]  /*0800*/  IMAD.MOV R25, RZ, RZ, -R24 ;  /* 0x000000ffff197224 */ /* 0x000fe200078e0a18 */
[----:B------:R-:W-:-:S02]  /*0810*/  PRMT R24, R18, 0x9910, RZ ;  /* 0x0000991012187816 */ /* 0x000fc400000000ff */
[----:B------:R-:W-:Y:S01]  /*0820*/  PRMT R19, R12, 0x7710, RZ ;  /* 0x000077100c137816 */ /* 0x000fe200000000ff */
[----:B------:R-:W-:Y:S01]  /*0830*/  IMAD.IADD R12, R4, 0x1, R7 ;  /* 0x00000001040c7824 */ /* 0x000fe200078e0207 */
[----:B------:R-:W-:Y:S01]  /*0840*/  PRMT R18, R25, 0x7710, RZ ;  /* 0x0000771019127816 */ /* 0x000fe200000000ff */
[----:B------:R-:W-:Y:S01]  /*0850*/  IMAD.MOV.U32 R4, RZ, RZ, R24 ;  /* 0x000000ffff047224 */ /* 0x000fe200078e0018 */
[----:B------:R-:W-:Y:S01]  /*0860*/  PRMT R7, R21, 0x9910, RZ ;  /* 0x0000991015077816 */ /* 0x000fe200000000ff */
[----:B------:R-:W-:Y:S01]  /*0870*/  IMAD.IADD R19, R8, 0x1, R19 ;  /* 0x0000000108137824 */ /* 0x000fe200078e0213 */
[----:B------:R-:W-:Y:S01]  /*0880*/  PRMT R8, R17, 0x9910, RZ ;  /* 0x0000991011087816 */ /* 0x000fe200000000ff */
[----:B------:R-:W-:Y:S01]  /*0890*/  IMAD R17, R4, 0xc, RZ ;  /* 0x0000000c04117824 */ /* 0x000fe200078e02ff */
[----:B------:R-:W-:Y:S01]  /*08a0*/  PRMT R21, R23, 0x9910, RZ ;  /* 0x0000991017157816 */ /* 0x000fe200000000ff */
[----:B------:R-:W-:Y:S01]  /*08b0*/  IMAD.IADD R18, R9, 0x1, R18 ;  /* 0x0000000109127824 */ /* 0x000fe200078e0212 */
[----:B------:R-:W-:Y:S01]  /*08c0*/  PRMT R9, R22, 0x9910, RZ ;  /* 0x0000991016097816 */ /* 0x000fe200000000ff */
[----:B------:R-:W-:Y:S01]  /*08d0*/  IMAD.MOV R24, RZ, RZ, -R17 ;  /* 0x000000ffff187224 */ /* 0x000fe200078e0a11 */
[----:B------:R-:W-:Y:S01]  /*08e0*/  LOP3.LUT R20, R20, 0xffff, RZ, 0xc0, !PT ;  /* 0x0000ffff14147812 */ /* 0x000fe200078ec0ff */
[----:B------:R-:W-:Y:S01]  /*08f0*/  IMAD R17, R8, 0xc, RZ ;  /* 0x0000000c08117824 */ /* 0x000fe200078e02ff */
[----:B------:R-:W-:Y:S01]  /*0900*/  LOP3.LUT R12, R12, 0xffff, RZ, 0xc0, !PT ;  /* 0x0000ffff0c0c7812 */ /* 0x000fe200078ec0ff */
[----:B------:R-:W-:Y:S01]  /*0910*/  IMAD R22, R7, 0xc, RZ ;  /* 0x0000000c07167824 */ /* 0x000fe200078e02ff */
[----:B------:R-:W-:Y:S01]  /*0920*/  PRMT R24, R24, 0x7710, RZ ;  /* 0x0000771018187816 */ /* 0x000fe200000000ff */
[----:B------:R-:W-:Y:S01]  /*0930*/  IMAD.MOV R25, RZ, RZ, -R17 ;  /* 0x000000ffff197224 */ /* 0x000fe200078e0a11 */
[----:B------:R-:W-:Y:S01]  /*0940*/  LOP3.LUT R19, R19, 0xffff, RZ, 0xc0, !PT ;  /* 0x0000ffff13137812 */ /* 0x000fe200078ec0ff */
[----:B------:R-:W-:Y:S01]  /*0950*/  IMAD R23, R9, 0xc, RZ ;  /* 0x0000000c09177824 */ /* 0x000fe200078e02ff */
[----:B------:R-:W-:Y:S01]  /*0960*/  PRMT R20, R20, 0x8880, RZ ;  /* 0x0000888014147816 */ /* 0x000fe200000000ff */
[----:B------:R-:W-:Y:S01]  /*0970*/  IMAD R21, R21, 0xc, RZ ;  /* 0x0000000c15157824 */ /* 0x000fe200078e02ff */
[----:B------:R-:W-:Y:S01]  /*0980*/  PRMT R12, R12, 0x8880, RZ ;  /* 0x000088800c0c7816 */ /* 0x000fe200000000ff */
[----:B------:R-:W-:Y:S01]  /*0990*/  IMAD.IADD R17, R3, 0x1, R24 ;  /* 0x0000000103117824 */ /* 0x000fe200078e0218 */
[----:B------:R-:W-:Y:S01]  /*09a0*/  PRMT R3, R25, 0x7710, RZ ;  /* 0x0000771019037816 */ /* 0x000fe200000000ff */
[----:B------:R-:W-:Y:S01]  /*09b0*/  IMAD.MOV R22, RZ, RZ, -R22 ;  /* 0x000000ffff167224 */ /* 0x000fe200078e0a16 */
[----:B------:R-:W-:Y:S01]  /*09c0*/  PRMT R19, R19, 0x8880, RZ ;  /* 0x0000888013137816 */ /* 0x000fe200000000ff */
[----:B------:R-:W-:Y:S01]  /*09d0*/  IMAD.MOV R24, RZ, RZ, -R23 ;  /* 0x000000ffff187224 */ /* 0x000fe200078e0a17 */
[----:B------:R-:W-:Y:S01]  /*09e0*/  PRMT R23, R21, 0x9910, RZ ;  /* 0x0000991015177816 */ /* 0x000fe200000000ff */
[----:B------:R-:W-:Y:S01]  /*09f0*/  IMAD.IADD R6, R6, 0x1, R3 ;  /* 0x0000000106067824 */ /* 0x000fe200078e0203 */
[----:B------:R-:W-:-:S02]  /*0a00*/  PRMT R21, R22, 0x7710, RZ ;  /* 0x0000771016157816 */ /* 0x000fc400000000ff */
[----:B------:R-:W-:Y:S01]  /*0a10*/  PRMT R22, R24, 0x7710, RZ ;  /* 0x0000771018167816 */ /* 0x000fe200000000ff */
[----:B------:R-:W-:Y:S01]  /*0a20*/  IMAD.MOV.U32 R3, RZ, RZ, R23 ;  /* 0x000000ffff037224 */ /* 0x000fe200078e0017 */
[----:B------:R-:W-:Y:S01]  /*0a30*/  LOP3.LUT R18, R18, 0xffff, RZ, 0xc0, !PT ;  /* 0x0000ffff12127812 */ /* 0x000fe200078ec0ff */
[----:B------:R-:W-:Y:S01]  /*0a40*/  IMAD.IADD R21, R10, 0x1, R21 ;  /* 0x000000010a157824 */ /* 0x000fe200078e0215 */
[----:B------:R-:W-:Y:S01]  /*0a50*/  LOP3.LUT R10, R6, 0xffff, RZ, 0xc0, !PT ;  /* 0x0000ffff060a7812 */ /* 0x000fe200078ec0ff */
[----:B------:R-:W-:Y:S01]  /*0a60*/  IMAD.IADD R11, R11, 0x1, R22 ;  /* 0x000000010b0b7824 */ /* 0x000fe200078e0216 */
[----:B------:R-:W-:Y:S01]  /*0a70*/  LOP3.LUT R17, R17, 0xffff, RZ, 0xc0, !PT ;  /* 0x0000ffff11117812 */ /* 0x000fe200078ec0ff */
[----:B------:R-:W-:Y:S01]  /*0a80*/  IMAD.MOV.U32 R6, RZ, RZ, R20 ;  /* 0x000000ffff067224 */ /* 0x000fe200078e0014 */
[----:B------:R-:W-:Y:S01]  /*0a90*/  PRMT R20, R10, 0x8880, RZ ;  /* 0x000088800a147816 */ /* 0x000fe200000000ff */
[----:B------:R-:W-:Y:S01]  /*0aa0*/  IMAD R3, R2, 0x30000, R3 ;  /* 0x0003000002037824 */ /* 0x000fe200078e0203 */
[----:B------:R-:W-:Y:S01]  /*0ab0*/  LOP3.LUT R21, R21, 0xffff, RZ, 0xc0, !PT ;  /* 0x0000ffff15157812 */ /* 0x000fe200078ec0ff */
[----:B------:R-:W-:Y:S01]  /*0ac0*/  IMAD.MOV.U32 R10, RZ, RZ, R12 ;  /* 0x000000ffff0a7224 */ /* 0x000fe200078e000c */
[----:B------:R-:W-:Y:S01]  /*0ad0*/  LOP3.LUT R11, R11, 0xffff, RZ, 0xc0, !PT ;  /* 0x0000ffff0b0b7812 */ /* 0x000fe200078ec0ff */
[----:B------:R-:W-:Y:S01]  /*0ae0*/  IMAD.MOV.U32 R2, RZ, RZ, R16 ;  /* 0x000000ffff027224 */ /* 0x000fe200078e0010 */
[----:B------:R-:W-:Y:S01]  /*0af0*/  PRMT R16, R18, 0x8880, RZ ;  /* 0x0000888012107816 */ /* 0x000fe200000000ff */
[----:B------:R-:W-:Y:S01]  /*0b00*/  IMAD.MOV.U32 R12, RZ, RZ, R19 ;  /* 0x000000ffff0c7224 */ /* 0x000fe200078e0013 */
[----:B------:R-:W-:Y:S01]  /*0b10*/  PRMT R18, R17, 0x8880, RZ ;  /* 0x0000888011127816 */ /* 0x000fe200000000ff */
[--C-:B------:R-:W-:Y:S01]  /*0b20*/  IMAD.IADD R6, R6, 0x1, R3.reuse ;  /* 0x0000000106067824 */ /* 0x100fe200078e0203 */
[----:B------:R-:W-:Y:S01]  /*0b30*/  PRMT R22, R21, 0x8880, RZ ;  /* 0x0000888015167816 */ /* 0x000fe200000000ff */
[--C-:B------:R-:W-:Y:S01]  /*0b40*/  IMAD.IADD R12, R12, 0x1, R3.reuse ;  /* 0x000000010c0c7824 */ /* 0x100fe200078e0203 */
[----:B------:R-:W-:Y:S01]  /*0b50*/  PRMT R24, R11, 0x8880, RZ ;  /* 0x000088800b187816 */ /* 0x000fe200000000ff */
[--C-:B------:R-:W-:Y:S01]  /*0b60*/  IMAD.IADD R11, R10, 0x1, R3.reuse ;  /* 0x000000010a0b7824 */ /* 0x100fe200078e0203 */
[----:B------:R-:W-:Y:S01]  /*0b70*/  SHF.R.S32.HI R2, RZ, 0x6, R2 ;  /* 0x00000006ff027819 */ /* 0x000fe20000011402 */
[----:B------:R-:W-:-:S02]  /*0b80*/  IMAD.IADD R16, R16, 0x1, R3 ;  /* 0x0000000110107824 */ /* 0x000fc400078e0203 */
[--C-:B------:R-:W-:Y:S02]  /*0b90*/  IMAD.IADD R17, R18, 0x1, R3.reuse ;  /* 0x0000000112117824 */ /* 0x100fe400078e0203 */
[--C-:B------:R-:W-:Y:S02]  /*0ba0*/  IMAD.IADD R19, R20, 0x1, R3.reuse ;  /* 0x0000000114137824 */ /* 0x100fe400078e0203 */
[--C-:B------:R-:W-:Y:S02]  /*0bb0*/  IMAD.IADD R22, R22, 0x1, R3.reuse ;  /* 0x0000000116167824 */ /* 0x100fe400078e0203 */
[----:B------:R-:W-:Y:S02]  /*0bc0*/  IMAD.IADD R24, R24, 0x1, R3 ;  /* 0x0000000118187824 */ /* 0x000fe400078e0203 */
[----:B------:R-:W-:Y:S01]  /*0bd0*/  IMAD R12, R13, 0x300, R12 ;  /* 0x000003000d0c7824 */ /* 0x000fe200078e020c */
[----:B------:R-:W-:Y:S01]  /*0be0*/  PRMT R13, R2, 0x9910, RZ ;  /* 0x00009910020d7816 */ /* 0x000fe200000000ff */
[----:B------:R-:W-:-:S02]  /*0bf0*/  IMAD R6, R5, 0x300, R6 ;  /* 0x0000030005067824 */ /* 0x000fc400078e0206 */
[----:B------:R-:W-:Y:S02]  /*0c00*/  IMAD R11, R14, 0x300, R11 ;  /* 0x000003000e0b7824 */ /* 0x000fe400078e020b */
[----:B------:R-:W-:Y:S02]  /*0c10*/  IMAD R16, R15, 0x300, R16 ;  /* 0x000003000f107824 */ /* 0x000fe400078e0210 */
[----:B------:R-:W-:Y:S02]  /*0c20*/  IMAD R17, R4, 0x300, R17 ;  /* 0x0000030004117824 */ /* 0x000fe400078e0211 */
[----:B------:R-:W-:Y:S02]  /*0c30*/  IMAD R19, R8, 0x300, R19 ;  /* 0x0000030008137824 */ /* 0x000fe400078e0213 */
[----:B------:R-:W-:Y:S02]  /*0c40*/  IMAD R22, R7, 0x300, R22 ;  /* 0x0000030007167824 */ /* 0x000fe400078e0216 */
[----:B------:R-:W-:-:S02]  /*0c50*/  IMAD R24, R9, 0x300, R24 ;  /* 0x0000030009187824 */ /* 0x000fc400078e0218 */
[----:B------:R-:W-:Y:S02]  /*0c60*/  IMAD.MOV.U32 R21, RZ, RZ, 0x4 ;  /* 0x00000004ff157424 */ /* 0x000fe400078e00ff */
[C---:B------:R-:W-:Y:S02]  /*0c70*/  IMAD R2, R13.reuse, 0xc00, R6 ;  /* 0x00000c000d027824 */ /* 0x040fe400078e0206 */
[C---:B------:R-:W-:Y:S02]  /*0c80*/  IMAD R4, R13.reuse, 0xc00, R11 ;  /* 0x00000c000d047824 */ /* 0x040fe400078e020b */
[C---:B------:R-:W-:Y:S02]  /*0c90*/  IMAD R6, R13.reuse, 0xc00, R12 ;  /* 0x00000c000d067824 */ /* 0x040fe400078e020c */
[C---:B------:R-:W-:Y:S02]  /*0ca0*/  IMAD R8, R13.reuse, 0xc00, R16 ;  /* 0x00000c000d087824 */ /* 0x040fe400078e0210 */
[----:B------:R-:W-:-:S02]  /*0cb0*/  IMAD R10, R13, 0xc00, R17 ;  /* 0x00000c000d0a7824 */ /* 0x000fc400078e0211 */
[C---:B------:R-:W-:Y:S02]  /*0cc0*/  IMAD R12, R13.reuse, 0xc00, R19 ;  /* 0x00000c000d0c7824 */ /* 0x040fe400078e0213 */
[C---:B------:R-:W-:Y:S02]  /*0cd0*/  IMAD R14, R13.reuse, 0xc00, R22 ;  /* 0x00000c000d0e7824 */ /* 0x040fe400078e0216 */
[----:B------:R-:W-:Y:S02]  /*0ce0*/  IMAD R16, R13, 0xc00, R24 ;  /* 0x00000c000d107824 */ /* 0x000fe400078e0218 */
[----:B------:R-:W-:-:S04]  /*0cf0*/  IMAD.WIDE R2, R2, R21, c[0x0][0x160] ;  /* 0x0000580002027625 */ /* 0x000fc800078e0215 */
[-C--:B------:R-:W-:Y:S02]  /*0d00*/  IMAD.WIDE R4, R4, R21.reuse, c[0x0][0x160] ;  /* 0x0000580004047625 */ /* 0x080fe400078e0215 */
[----:B------:R0:W2:Y:S02]  /*0d10*/  LDG.E R2, [R2.64] ;  /* 0x0000000402027981 */ /* 0x0000a4000c1e1900 */
[-C--:B------:R-:W-:Y:S02]  /*0d20*/  IMAD.WIDE R6, R6, R21.reuse, c[0x0][0x160] ;  /* 0x0000580006067625 */ /* 0x080fe400078e0215 */
[----:B------:R-:W2:Y:S02]  /*0d30*/  LDG.E R5, [R4.64] ;  /* 0x0000000404057981 */ /* 0x000ea4000c1e1900 */
[-C--:B------:R-:W-:Y:S02]  /*0d40*/  IMAD.WIDE R8, R8, R21.reuse, c[0x0][0x160] ;  /* 0x0000580008087625 */ /* 0x080fe400078e0215 */
[----:B------:R-:W3:Y:S02]  /*0d50*/  LDG.E R6, [R6.64] ;  /* 0x0000000406067981 */ /* 0x000ee4000c1e1900 */
[----:B------:R-:W-:-:S02]  /*0d60*/  IMAD.WIDE R10, R10, R21, c[0x0][0x160] ;  /* 0x000058000a0a7625 */ /* 0x000fc400078e0215 */
[----:B------:R-:W3:Y:S02]  /*0d70*/  LDG.E R9, [R8.64] ;  /* 0x0000000408097981 */ /* 0x000ee4000c1e1900 */
[-C--:B------:R-:W-:Y:S02]  /*0d80*/  IMAD.WIDE R12, R12, R21.reuse, c[0x0][0x160] ;  /* 0x000058000c0c7625 */ /* 0x080fe400078e0215 */
[----:B------:R-:W4:Y:S02]  /*0d90*/  LDG.E R10, [R10.64] ;  /* 0x000000040a0a7981 */ /* 0x000f24000c1e1900 */
[-C--:B------:R-:W-:Y:S02]  /*0da0*/  IMAD.WIDE R14, R14, R21.reuse, c[0x0][0x160] ;  /* 0x000058000e0e7625 */ /* 0x080fe400078e0215 */
[----:B------:R-:W4:Y:S02]  /*0db0*/  LDG.E R13, [R12.64] ;  /* 0x000000040c0d7981 */ /* 0x000f24000c1e1900 */
[----:B------:R-:W-:-:S02]  /*0dc0*/  IMAD.WIDE R16, R16, R21, c[0x0][0x160] ;  /* 0x0000580010107625 */ /* 0x000fc400078e0215 */
[----:B------:R-:W5:Y:S04]  /*0dd0*/  LDG.E R14, [R14.64] ;  /* 0x000000040e0e7981 */ /* 0x000f68000c1e1900 */
[----:B------:R-:W5:Y:S01]  /*0de0*/  LDG.E R17, [R16.64] ;  /* 0x0000000410117981 */ /* 0x000f62000c1e1900 */
[----:B0-----:R-:W-:Y:S01]  /*0df0*/  IMAD.MOV.U32 R3, RZ, RZ, 0x2 ;  /* 0x00000002ff037424 */ /* 0x001fe200078e00ff */
[----:B--2---:R-:W-:-:S03]  /*0e00*/  F2FP.BF16.PACK_AB R4, R5, R2 ;  /* 0x000000020504723e */ /* 0x004fc600000010ff */
[----:B------:R-:W-:Y:S01]  /*0e10*/  IMAD.WIDE R2, R0, R3, c[0x0][0x168] ;  /* 0x00005a0000027625 */ /* 0x000fe200078e0203 */
[----:B---3--:R-:W-:Y:S02]  /*0e20*/  F2FP.BF16.PACK_AB R5, R9, R6 ;  /* 0x000000060905723e */ /* 0x008fe400000010ff */
[----:B----4-:R-:W-:Y:S02]  /*0e30*/  F2FP.BF16.PACK_AB R6, R13, R10 ;  /* 0x0000000a0d06723e */ /* 0x010fe400000010ff */
[----:B-----5:R-:W-:-:S05]  /*0e40*/  F2FP.BF16.PACK_AB R7, R17, R14 ;  /* 0x0000000e1107723e */ /* 0x020fca00000010ff */
[----:B------:R-:W-:Y:S01]  /*0e50*/  STG.E.128 [R2.64], R4 ;  /* 0x0000000402007986 */ /* 0x000fe2000c101d04 */
[----:B------:R-:W-:Y:S05]  /*0e60*/  EXIT ;  /* 0x000000000000794d */ /* 0x000fea0003800000 */
.L_x_0:
[----:B------:R-:W-:-:S00]  /*0e70*/  BRA `(.L_x_0) ;  /* 0xfffffff000007947 */ /* 0x000fc0000383ffff */
[----:B------:R-:W-:-:S00]  /*0e80*/  NOP ;  /* 0x0000000000007918 */ /* 0x000fc00000000000 */
[----:B------:R-:W-:-:S00]  /*0e90*/  NOP ;  /* 0x0000000000007918 */ /* 0x000fc00000000000 */
[----:B------:R-:W-:-:S00]  /*0ea0*/  NOP ;  /* 0x0000000000007918 */ /* 0x000fc00000000000 */
[----:B------:R-:W-:-:S00]  /*0eb0*/  NOP ;  /* 0x0000000000007918 */ /* 0x000fc00000000000 */
[----:B------:R-:W-:-:S00]  /*0ec0*/  NOP ;  /* 0x0000000000007918 */ /* 0x000fc00000000000 */
[----:B------:R-:W-:-:S00]  /*0ed0*/  NOP ;  /* 0x0000000000007918 */ /* 0x000fc00000000000 */
[----:B------:R-:W-:-:S00]  /*0ee0*/  NOP ;  /* 0x0000000000007918 */ /* 0x000fc00000000000 */
[----:B------:R-:W-:-:S00]  /*0ef0*/  NOP ;  /* 0x0000000000007918 */ /* 0x000fc00000000000 */
.L_x_1:
